//
// Generated by NVIDIA NVVM Compiler
//
// Compiler Build ID: CL-36424714
// Cuda compilation tools, release 13.0, V13.0.88
// Based on NVVM 20.0.0
//

.version 9.0
.target sm_100
.address_size 64

	// .globl	_Z8gpu_gateI13hadamard_implEvlllPKPd

.visible .entry _Z8gpu_gateI13hadamard_implEvlllPKPd(
	.param .u64 _Z8gpu_gateI13hadamard_implEvlllPKPd_param_0,
	.param .u64 _Z8gpu_gateI13hadamard_implEvlllPKPd_param_1,
	.param .u64 _Z8gpu_gateI13hadamard_implEvlllPKPd_param_2,
	.param .u64 .ptr .align 1 _Z8gpu_gateI13hadamard_implEvlllPKPd_param_3
)
{
	.reg .b32 	%r<9>;
	.reg .b64 	%rd<38>;
	.reg .b64 	%fd<7>;

	ld.param.u64 	%rd1, [_Z8gpu_gateI13hadamard_implEvlllPKPd_param_0];
	ld.param.u32 	%r1, [_Z8gpu_gateI13hadamard_implEvlllPKPd_param_1];
	ld.param.u32 	%r2, [_Z8gpu_gateI13hadamard_implEvlllPKPd_param_2];
	ld.param.u64 	%rd2, [_Z8gpu_gateI13hadamard_implEvlllPKPd_param_3];
	cvta.to.global.u64 	%rd3, %rd2;
	mov.u32 	%r3, %tid.x;
	mov.u32 	%r4, %ctaid.x;
	mov.u32 	%r5, %ntid.x;
	mad.lo.s32 	%r6, %r4, %r5, %r3;
	cvt.u64.u32 	%rd4, %r6;
	add.s32 	%r7, %r1, -5;
	shl.b64 	%rd5, %rd1, %r7;
	add.s64 	%rd6, %rd5, %rd4;
	mov.b64 	%rd7, -1;
	shl.b64 	%rd8, %rd7, %r2;
	not.b64 	%rd9, %rd8;
	add.s32 	%r8, %r1, -4;
	shl.b64 	%rd10, %rd7, %r8;
	not.b64 	%rd11, %rd10;
	and.b64  	%rd12, %rd6, %rd9;
	and.b64  	%rd13, %rd6, %rd8;
	shl.b64 	%rd14, %rd13, 1;
	or.b64  	%rd15, %rd14, %rd12;
	mov.b64 	%rd16, 1;
	shl.b64 	%rd17, %rd16, %r2;
	or.b64  	%rd18, %rd15, %rd17;
	shr.s64 	%rd19, %rd15, %r8;
	and.b64  	%rd20, %rd15, %rd11;
	shr.s64 	%rd21, %rd18, %r8;
	and.b64  	%rd22, %rd18, %rd11;
	shl.b64 	%rd23, %rd19, 3;
	add.s64 	%rd24, %rd3, %rd23;
	ld.global.u64 	%rd25, [%rd24];
	cvta.to.global.u64 	%rd26, %rd25;
	shl.b64 	%rd27, %rd20, 3;
	add.s64 	%rd28, %rd26, %rd27;
	ld.global.f64 	%fd1, [%rd28];
	shl.b64 	%rd29, %rd21, 3;
	add.s64 	%rd30, %rd3, %rd29;
	ld.global.u64 	%rd31, [%rd30];
	cvta.to.global.u64 	%rd32, %rd31;
	shl.b64 	%rd33, %rd22, 3;
	add.s64 	%rd34, %rd32, %rd33;
	ld.global.f64 	%fd2, [%rd34];
	add.f64 	%fd3, %fd1, %fd2;
	mul.f64 	%fd4, %fd3, 0d3FE6A09E667F3BCC;
	st.global.f64 	[%rd28], %fd4;
	sub.f64 	%fd5, %fd1, %fd2;
	mul.f64 	%fd6, %fd5, 0d3FE6A09E667F3BCC;
	ld.global.u64 	%rd35, [%rd30];
	cvta.to.global.u64 	%rd36, %rd35;
	add.s64 	%rd37, %rd36, %rd33;
	st.global.f64 	[%rd37], %fd6;
	ret;

}


// ===== COMPILED SASS (sm_100) =====

	.target	sm_100

	.elftype	@"ET_EXEC"


//--------------------- .note.nv.tkinfo           --------------------------
	.section	.note.nv.tkinfo,"",@"SHT_NOTE"
	.sectionflags	@"SHF_NOTE_NV_TKINFO"
	.tkinfo
        /*0018*/ 	.word	0x00000002
        /*0030*/ 	.string	""
        /*0030*/ 	.string	"ptxas"
        /*0030*/ 	.string	"Cuda compilation tools, release 13.0, V13.0.88"
        /*0030*/ 	.string	"Build cuda_13.0.r13.0/compiler.36424714_0"
        /*0030*/ 	.string	"-arch sm_100 -m 64 "



//--------------------- .note.nv.cuinfo           --------------------------
	.section	.note.nv.cuinfo,"",@"SHT_NOTE"
	.sectionflags	@"SHF_NOTE_NV_CUINFO"
        /*0018*/ 	.short	0x0002
        /*001a*/ 	.short	0x0064
        /*001c*/ 	.short	0x0082
	.zero		2


//--------------------- .nv.info                  --------------------------
	.section	.nv.info,"",@"SHT_CUDA_INFO"
	.align	4


	//----- nvinfo : EIATTR_REGCOUNT
	.align		4
        /*0000*/ 	.byte	0x04, 0x2f
        /*0002*/ 	.short	(.L_1 - .L_0)
	.align		4
.L_0:
        /*0004*/ 	.word	index@(_Z8gpu_gateI13hadamard_implEvlllPKPd)
        /*0008*/ 	.word	0x00000012


	//----- nvinfo : EIATTR_FRAME_SIZE
	.align		4
.L_1:
        /*000c*/ 	.byte	0x04, 0x11
        /*000e*/ 	.short	(.L_3 - .L_2)
	.align		4
.L_2:
        /*0010*/ 	.word	index@(_Z8gpu_gateI13hadamard_implEvlllPKPd)
        /*0014*/ 	.word	0x00000000


	//----- nvinfo : EIATTR_MIN_STACK_SIZE
	.align		4
.L_3:
        /*0018*/ 	.byte	0x04, 0x12
        /*001a*/ 	.short	(.L_5 - .L_4)
	.align		4
.L_4:
        /*001c*/ 	.word	index@(_Z8gpu_gateI13hadamard_implEvlllPKPd)
        /*0020*/ 	.word	0x00000000
.L_5:


//--------------------- .nv.compat                --------------------------
	.section	.nv.compat,"",@"SHT_CUDA_COMPAT_INFO"
	.align	4
        /*0000*/ 	.byte	0x02, 0x09, 0x00, 0x00, 0x02, 0x02, 0x01, 0x00, 0x02, 0x05, 0x05, 0x00, 0x03, 0x07, 0x01, 0x01
        /*0010*/ 	.byte	0x02, 0x03, 0x00, 0x00, 0x02, 0x06, 0x01, 0x00, 0x04, 0x0b, 0x08, 0x00, 0x01, 0x00, 0x00, 0x00
        /*0020*/ 	.byte	0x00, 0x00, 0x00, 0x00


//--------------------- .nv.info._Z8gpu_gateI13hadamard_implEvlllPKPd --------------------------
	.section	.nv.info._Z8gpu_gateI13hadamard_implEvlllPKPd,"",@"SHT_CUDA_INFO"
	.sectionflags	@""
	.align	4


	//----- nvinfo : EIATTR_CUDA_API_VERSION
	.align		4
        /*0000*/ 	.byte	0x04, 0x37
        /*0002*/ 	.short	(.L_7 - .L_6)
.L_6:
        /*0004*/ 	.word	0x00000082


	//----- nvinfo : EIATTR_KPARAM_INFO
	.align		4
.L_7:
        /*0008*/ 	.byte	0x04, 0x17
        /*000a*/ 	.short	(.L_9 - .L_8)
.L_8:
        /*000c*/ 	.word	0x00000000
        /*0010*/ 	.short	0x0003
        /*0012*/ 	.short	0x0018
        /*0014*/ 	.byte	0x00, 0xf5, 0x21, 0x00


	//----- nvinfo : EIATTR_KPARAM_INFO
	.align		4
.L_9:
        /*0018*/ 	.byte	0x04, 0x17
        /*001a*/ 	.short	(.L_11 - .L_10)
.L_10:
        /*001c*/ 	.word	0x00000000
        /*0020*/ 	.short	0x0002
        /*0022*/ 	.short	0x0010
        /*0024*/ 	.byte	0x00, 0xf0, 0x21, 0x00


	//----- nvinfo : EIATTR_KPARAM_INFO
	.align		4
.L_11:
        /*0028*/ 	.byte	0x04, 0x17
        /*002a*/ 	.short	(.L_13 - .L_12)
.L_12:
        /*002c*/ 	.word	0x00000000
        /*0030*/ 	.short	0x0001
        /*0032*/ 	.short	0x0008
        /*0034*/ 	.byte	0x00, 0xf0, 0x21, 0x00


	//----- nvinfo : EIATTR_KPARAM_INFO
	.align		4
.L_13:
        /*0038*/ 	.byte	0x04, 0x17
        /*003a*/ 	.short	(.L_15 - .L_14)
.L_14:
        /*003c*/ 	.word	0x00000000
        /*0040*/ 	.short	0x0000
        /*0042*/ 	.short	0x0000
        /*0044*/ 	.byte	0x00, 0xf0, 0x21, 0x00


	//----- nvinfo : EIATTR_SPARSE_MMA_MASK
	.align		4
.L_15:
        /*0048*/ 	.byte	0x03, 0x50
        /*004a*/ 	.short	0x0000


	//----- nvinfo : EIATTR_MAXREG_COUNT
	.align		4
        /*004c*/ 	.byte	0x03, 0x1b
        /*004e*/ 	.short	0x00ff


	//----- nvinfo : EIATTR_MERCURY_ISA_VERSION
	.align		4
        /*0050*/ 	.byte	0x03, 0x5f
        /*0052*/ 	.short	0x0101


	//----- nvinfo : EIATTR_VRC_CTA_INIT_COUNT
	.align		4
        /*0054*/ 	.byte	0x02, 0x4a
	.zero		1
	.zero		1


	//----- nvinfo : EIATTR_EXIT_INSTR_OFFSETS
	.align		4
        /*0058*/ 	.byte	0x04, 0x1c
        /*005a*/ 	.short	(.L_17 - .L_16)


	//   ....[0]....
.L_16:
        /*005c*/ 	.word	0x00000410


	//----- nvinfo : EIATTR_CBANK_PARAM_SIZE
	.align		4
.L_17:
        /*0060*/ 	.byte	0x03, 0x19
        /*0062*/ 	.short	0x0020


	//----- nvinfo : EIATTR_PARAM_CBANK
	.align		4
        /*0064*/ 	.byte	0x04, 0x0a
        /*0066*/ 	.short	(.L_19 - .L_18)
	.align		4
.L_18:
        /*0068*/ 	.word	index@(.nv.constant0._Z8gpu_gateI13hadamard_implEvlllPKPd)
        /*006c*/ 	.short	0x0380
        /*006e*/ 	.short	0x0020


	//----- nvinfo : EIATTR_SW_WAR
	.align		4
.L_19:
        /*0070*/ 	.byte	0x04, 0x36
        /*0072*/ 	.short	(.L_21 - .L_20)
.L_20:
        /*0074*/ 	.word	0x00000008
.L_21:


//--------------------- .nv.callgraph             --------------------------
	.section	.nv.callgraph,"",@"SHT_CUDA_CALLGRAPH"
	.align	4
	.sectionentsize	8
	.align		4
        /*0000*/ 	.word	0x00000000
	.align		4
        /*0004*/ 	.word	0xffffffff
	.align		4
        /*0008*/ 	.word	0x00000000
	.align		4
        /*000c*/ 	.word	0xfffffffe
	.align		4
        /*0010*/ 	.word	0x00000000
	.align		4
        /*0014*/ 	.word	0xfffffffd
	.align		4
        /*0018*/ 	.word	0x00000000
	.align		4
        /*001c*/ 	.word	0xfffffffc


//--------------------- .text._Z8gpu_gateI13hadamard_implEvlllPKPd --------------------------
	.section	.text._Z8gpu_gateI13hadamard_implEvlllPKPd,"ax",@progbits
	.align	128
        .global         _Z8gpu_gateI13hadamard_implEvlllPKPd
        .type           _Z8gpu_gateI13hadamard_implEvlllPKPd,@function
        .size           _Z8gpu_gateI13hadamard_implEvlllPKPd,(.L_x_1 - _Z8gpu_gateI13hadamard_implEvlllPKPd)
        .other          _Z8gpu_gateI13hadamard_implEvlllPKPd,@"STO_CUDA_ENTRY STV_DEFAULT"
_Z8gpu_gateI13hadamard_implEvlllPKPd:
.text._Z8gpu_gateI13hadamard_implEvlllPKPd:
[----:B------:R-:W-:Y:S01]  /*0000*/  LDC R1, c[0x0][0x37c] ;  /* 0x0000df00ff017b82 */ /* 0x000fe20000000800 */
[----:B------:R-:W0:Y:S07]  /*0010*/  S2R R0, SR_TID.X ;  /* 0x0000000000007919 */ /* 0x000e2e0000002100 */
[----:B------:R-:W0:Y:S01]  /*0020*/  S2UR UR9, SR_CTAID.X ;  /* 0x00000000000979c3 */ /* 0x000e220000002500 */
[----:B------:R-:W1:Y:S01]  /*0030*/  LDCU UR5, c[0x0][0x388] ;  /* 0x00007100ff0577ac */ /* 0x000e620008000800 */
[----:B------:R-:W2:Y:S06]  /*0040*/  LDCU.64 UR6, c[0x0][0x380] ;  /* 0x00007000ff0677ac */ /* 0x000eac0008000a00 */
[----:B------:R-:W0:Y:S01]  /*0050*/  LDC R3, c[0x0][0x360] ;  /* 0x0000d800ff037b82 */ /* 0x000e220000000800 */
[----:B------:R-:W3:Y:S01]  /*0060*/  LDCU UR8, c[0x0][0x390] ;  /* 0x00007200ff0877ac */ /* 0x000ee20008000800 */
[----:B------:R-:W4:Y:S01]  /*0070*/  LDCU.64 UR12, c[0x0][0x398] ;  /* 0x00007300ff0c77ac */ /* 0x000f220008000a00 */
[----:B-1----:R-:W-:-:S04]  /*0080*/  UIADD3 UR4, UPT, UPT, UR5, -0x5, URZ ;  /* 0xfffffffb05047890 */ /* 0x002fc8000fffe0ff */
[----:B--2---:R-:W-:Y:S02]  /*0090*/  USHF.L.U32 UR10, UR6, UR4, URZ ;  /* 0x00000004060a7299 */ /* 0x004fe400080006ff */
[----:B------:R-:W-:-:S03]  /*00a0*/  USHF.L.U64.HI UR4, UR6, UR4, UR7 ;  /* 0x0000000406047299 */ /* 0x000fc60008010207 */
[----:B------:R-:W-:Y:S01]  /*00b0*/  UMOV UR6, 0xffffffff ;  /* 0xffffffff00067882 */ /* 0x000fe20000000000 */
[----:B------:R-:W-:Y:S01]  /*00c0*/  UMOV UR7, 0x1 ;  /* 0x0000000100077882 */ /* 0x000fe20000000000 */
[----:B---3--:R-:W-:Y:S01]  /*00d0*/  USHF.L.U64.HI UR11, UR6, UR8, 0xffffffff ;  /* 0xffffffff060b7499 */ /* 0x008fe20008010208 */
[----:B0-----:R-:W-:Y:S01]  /*00e0*/  IMAD R0, R3, UR9, R0 ;  /* 0x0000000903007c24 */ /* 0x001fe2000f8e0200 */
[----:B------:R-:W-:-:S04]  /*00f0*/  USHF.L.U32 UR9, UR6, UR8, URZ ;  /* 0x0000000806097299 */ /* 0x000fc800080006ff */
[----:B------:R-:W-:Y:S01]  /*0100*/  IADD3 R0, P0, PT, R0, UR10, RZ ;  /* 0x0000000a00007c10 */ /* 0x000fe2000ff1e0ff */
[----:B------:R-:W-:-:S03]  /*0110*/  USHF.L.U32 UR10, UR7, UR8, URZ ;  /* 0x00000008070a7299 */ /* 0x000fc600080006ff */
[----:B------:R-:W-:Y:S01]  /*0120*/  LOP3.LUT R12, R0, UR9, RZ, 0xc0, !PT ;  /* 0x00000009000c7c12 */ /* 0x000fe2000f8ec0ff */
[----:B------:R-:W-:Y:S01]  /*0130*/  IMAD.X R5, RZ, RZ, UR4, P0 ;  /* 0x00000004ff057e24 */ /* 0x000fe200080e06ff */
[----:B------:R-:W-:Y:S02]  /*0140*/  UIADD3 UR4, UPT, UPT, UR5, -0x4, URZ ;  /* 0xfffffffc05047890 */ /* 0x000fe4000fffe0ff */
[----:B------:R-:W-:Y:S01]  /*0150*/  USHF.L.U64.HI UR5, UR7, UR8, URZ ;  /* 0x0000000807057299 */ /* 0x000fe200080102ff */
[----:B------:R-:W-:Y:S01]  /*0160*/  IMAD.SHL.U32 R15, R12, 0x2, RZ ;  /* 0x000000020c0f7824 */ /* 0x000fe200078e00ff */
[----:B------:R-:W-:-:S04]  /*0170*/  LOP3.LUT R3, R5, UR11, RZ, 0xc0, !PT ;  /* 0x0000000b05037c12 */ /* 0x000fc8000f8ec0ff */
[----:B------:R-:W-:Y:S02]  /*0180*/  SHF.L.U64.HI R12, R12, 0x1, R3 ;  /* 0x000000010c0c7819 */ /* 0x000fe40000010203 */
[----:B------:R-:W-:Y:S01]  /*0190*/  LOP3.LUT R15, R15, UR9, R0, 0xf2, !PT ;  /* 0x000000090f0f7c12 */ /* 0x000fe2000f8ef200 */
[----:B------:R-:W0:Y:S01]  /*01a0*/  LDCU.64 UR8, c[0x0][0x358] ;  /* 0x00006b00ff0877ac */ /* 0x000e220008000a00 */
[----:B------:R-:W-:Y:S02]  /*01b0*/  LOP3.LUT R12, R12, UR11, R5, 0xf2, !PT ;  /* 0x0000000b0c0c7c12 */ /* 0x000fe4000f8ef205 */
[C---:B------:R-:W-:Y:S02]  /*01c0*/  LOP3.LUT R10, R15.reuse, UR10, RZ, 0xfc, !PT ;  /* 0x0000000a0f0a7c12 */ /* 0x040fe4000f8efcff */
[----:B------:R-:W-:Y:S02]  /*01d0*/  LOP3.LUT R11, R12, UR5, RZ, 0xfc, !PT ;  /* 0x000000050c0b7c12 */ /* 0x000fe4000f8efcff */
[----:B------:R-:W-:-:S02]  /*01e0*/  SHF.R.S64 R4, R15, UR4, R12 ;  /* 0x000000040f047c19 */ /* 0x000fc4000800100c */
[--C-:B------:R-:W-:Y:S02]  /*01f0*/  SHF.R.S64 R0, R10, UR4, R11.reuse ;  /* 0x000000040a007c19 */ /* 0x100fe4000800100b */
[----:B------:R-:W-:Y:S02]  /*0200*/  SHF.R.S32.HI R3, RZ, UR4, R11 ;  /* 0x00000004ff037c19 */ /* 0x000fe4000801140b */
[----:B----4-:R-:W-:Y:S02]  /*0210*/  LEA R2, P1, R0, UR12, 0x3 ;  /* 0x0000000c00027c11 */ /* 0x010fe4000f8218ff */
[----:B------:R-:W-:Y:S02]  /*0220*/  SHF.R.S32.HI R5, RZ, UR4, R12 ;  /* 0x00000004ff057c19 */ /* 0x000fe4000801140c */
[----:B------:R-:W-:Y:S02]  /*0230*/  LEA R8, P0, R4, UR12, 0x3 ;  /* 0x0000000c04087c11 */ /* 0x000fe4000f8018ff */
[----:B------:R-:W-:-:S02]  /*0240*/  LEA.HI.X R3, R0, UR13, R3, 0x3, P1 ;  /* 0x0000000d00037c11 */ /* 0x000fc400088f1c03 */
[----:B------:R-:W-:-:S03]  /*0250*/  LEA.HI.X R9, R4, UR13, R5, 0x3, P0 ;  /* 0x0000000d04097c11 */ /* 0x000fc600080f1c05 */
[----:B0-----:R-:W2:Y:S04]  /*0260*/  LDG.E.64 R6, desc[UR8][R2.64] ;  /* 0x0000000802067981 */ /* 0x001ea8000c1e1b00 */
[----:B------:R2:W3:Y:S01]  /*0270*/  LDG.E.64 R4, desc[UR8][R8.64] ;  /* 0x0000000808047981 */ /* 0x0004e2000c1e1b00 */
[----:B------:R-:W-:Y:S02]  /*0280*/  USHF.L.U32 UR5, UR6, UR4, URZ ;  /* 0x0000000406057299 */ /* 0x000fe400080006ff */
[----:B------:R-:W-:-:S04]  /*0290*/  USHF.L.U64.HI UR4, UR6, UR4, 0xffffffff ;  /* 0xffffffff06047499 */ /* 0x000fc80008010204 */
[----:B------:R-:W-:Y:S02]  /*02a0*/  LOP3.LUT R0, R10, UR5, RZ, 0x30, !PT ;  /* 0x000000050a007c12 */ /* 0x000fe4000f8e30ff */
[----:B------:R-:W-:-:S03]  /*02b0*/  LOP3.LUT R11, R11, UR4, RZ, 0x30, !PT ;  /* 0x000000040b0b7c12 */ /* 0x000fc6000f8e30ff */
[C---:B------:R-:W-:Y:S01]  /*02c0*/  IMAD.SHL.U32 R13, R0.reuse, 0x8, RZ ;  /* 0x00000008000d7824 */ /* 0x040fe200078e00ff */
[----:B------:R-:W-:Y:S02]  /*02d0*/  LOP3.LUT R15, R15, UR5, RZ, 0x30, !PT ;  /* 0x000000050f0f7c12 */ /* 0x000fe4000f8e30ff */
[----:B------:R-:W-:Y:S02]  /*02e0*/  SHF.L.U64.HI R0, R0, 0x3, R11 ;  /* 0x0000000300007819 */ /* 0x000fe4000001020b */
[----:B------:R-:W-:Y:S02]  /*02f0*/  LOP3.LUT R10, R12, UR4, RZ, 0x30, !PT ;  /* 0x000000040c0a7c12 */ /* 0x000fe4000f8e30ff */
[----:B--2---:R-:W-:Y:S02]  /*0300*/  IADD3 R8, P1, PT, R6, R13, RZ ;  /* 0x0000000d06087210 */ /* 0x004fe40007f3e0ff */
[----:B---3--:R-:W-:-:S03]  /*0310*/  LEA R4, P0, R15, R4, 0x3 ;  /* 0x000000040f047211 */ /* 0x008fc600078018ff */
[----:B------:R-:W-:Y:S01]  /*0320*/  IMAD.X R9, R7, 0x1, R0, P1 ;  /* 0x0000000107097824 */ /* 0x000fe200008e0600 */
[----:B------:R-:W-:-:S05]  /*0330*/  LEA.HI.X R5, R15, R5, R10, 0x3, P0 ;  /* 0x000000050f057211 */ /* 0x000fca00000f1c0a */
[----:B------:R-:W2:Y:S04]  /*0340*/  LDG.E.64 R8, desc[UR8][R8.64] ;  /* 0x0000000808087981 */ /* 0x000ea8000c1e1b00 */
[----:B------:R-:W2:Y:S01]  /*0350*/  LDG.E.64 R6, desc[UR8][R4.64] ;  /* 0x0000000804067981 */ /* 0x000ea2000c1e1b00 */
[----:B------:R-:W-:Y:S01]  /*0360*/  UMOV UR4, 0x667f3bcc ;  /* 0x667f3bcc00047882 */ /* 0x000fe20000000000 */
[----:B------:R-:W-:Y:S01]  /*0370*/  UMOV UR5, 0x3fe6a09e ;  /* 0x3fe6a09e00057882 */ /* 0x000fe20000000000 */
[----:B--2---:R-:W-:-:S08]  /*0380*/  DADD R10, R6, R8 ;  /* 0x00000000060a7229 */ /* 0x004fd00000000008 */
[----:B------:R-:W-:-:S07]  /*0390*/  DMUL R10, R10, UR4 ;  /* 0x000000040a0a7c28 */ /* 0x000fce0008000000 */
[----:B------:R-:W-:Y:S04]  /*03a0*/  STG.E.64 desc[UR8][R4.64], R10 ;  /* 0x0000000a04007986 */ /* 0x000fe8000c101b08 */
[----:B------:R-:W2:Y:S01]  /*03b0*/  LDG.E.64 R2, desc[UR8][R2.64] ;  /* 0x0000000802027981 */ /* 0x000ea2000c1e1b00 */
[----:B------:R-:W-:-:S08]  /*03c0*/  DADD R6, R6, -R8 ;  /* 0x0000000006067229 */ /* 0x000fd00000000808 */
[----:B------:R-:W-:Y:S01]  /*03d0*/  DMUL R6, R6, UR4 ;  /* 0x0000000406067c28 */ /* 0x000fe20008000000 */
[----:B--2---:R-:W-:-:S05]  /*03e0*/  IADD3 R12, P0, PT, R2, R13, RZ ;  /* 0x0000000d020c7210 */ /* 0x004fca0007f1e0ff */
[----:B------:R-:W-:-:S05]  /*03f0*/  IMAD.X R13, R3, 0x1, R0, P0 ;  /* 0x00000001030d7824 */ /* 0x000fca00000e0600 */
[----:B------:R-:W-:Y:S01]  /*0400*/  STG.E.64 desc[UR8][R12.64], R6 ;  /* 0x000000060c007986 */ /* 0x000fe2000c101b08 */
[----:B------:R-:W-:Y:S05]  /*0410*/  EXIT ;  /* 0x000000000000794d */ /* 0x000fea0003800000 */
.L_x_0:
[----:B------:R-:W-:-:S00]  /*0420*/  BRA `(.L_x_0) ;  /* 0xfffffffc00fc7947 */ /* 0x000fc0000383ffff */
[----:B------:R-:W-:-:S00]  /*0430*/  NOP ;  /* 0x0000000000007918 */ /* 0x000fc00000000000 */
        /* <DEDUP_REMOVED lines=12> */
.L_x_1:


//--------------------- .nv.shared.reserved.0     --------------------------
	.section	.nv.shared.reserved.0,"aw",@nobits
	.weak		__nv_reservedSMEM_offset_0_alias
	.size		__nv_reservedSMEM_offset_0_alias, 0, 64
	.other		__nv_reservedSMEM_offset_0_alias,@"STO_CUDA_RESERVED_SHARED STV_DEFAULT"
__nv_reservedSMEM_offset_0_alias:
	.zero		0
	.zero		64


//--------------------- .nv.constant0._Z8gpu_gateI13hadamard_implEvlllPKPd --------------------------
	.section	.nv.constant0._Z8gpu_gateI13hadamard_implEvlllPKPd,"a",@progbits
	.sectionflags	@""
	.align	4
.nv.constant0._Z8gpu_gateI13hadamard_implEvlllPKPd:
	.zero		928


//--------------------- SYMBOLS --------------------------

	.type		.nv.reservedSmem.offset0,@object
	.size		.nv.reservedSmem.offset0,0x4
